//
// Generated by NVIDIA NVVM Compiler
//
// Compiler Build ID: CL-36424714
// Cuda compilation tools, release 13.0, V13.0.88
// Based on NVVM 20.0.0
//

.version 9.0
.target sm_100
.address_size 64

	// .globl	_Z2mmPdS_S_

.visible .entry _Z2mmPdS_S_(
	.param .u64 .ptr .align 1 _Z2mmPdS_S__param_0,
	.param .u64 .ptr .align 1 _Z2mmPdS_S__param_1,
	.param .u64 .ptr .align 1 _Z2mmPdS_S__param_2
)
{


	ret;

}


// ===== COMPILED SASS (sm_100) =====

	.target	sm_100

	.elftype	@"ET_EXEC"


//--------------------- .note.nv.tkinfo           --------------------------
	.section	.note.nv.tkinfo,"",@"SHT_NOTE"
	.sectionflags	@"SHF_NOTE_NV_TKINFO"
	.tkinfo
        /*0018*/ 	.word	0x00000002
        /*0030*/ 	.string	""
        /*0030*/ 	.string	"ptxas"
        /*0030*/ 	.string	"Cuda compilation tools, release 13.0, V13.0.88"
        /*0030*/ 	.string	"Build cuda_13.0.r13.0/compiler.36424714_0"
        /*0030*/ 	.string	"-arch sm_100 -m 64 "



//--------------------- .note.nv.cuinfo           --------------------------
	.section	.note.nv.cuinfo,"",@"SHT_NOTE"
	.sectionflags	@"SHF_NOTE_NV_CUINFO"
        /*0018*/ 	.short	0x0002
        /*001a*/ 	.short	0x0064
        /*001c*/ 	.short	0x0082
	.zero		2


//--------------------- .nv.info                  --------------------------
	.section	.nv.info,"",@"SHT_CUDA_INFO"
	.align	4


	//----- nvinfo : EIATTR_REGCOUNT
	.align		4
        /*0000*/ 	.byte	0x04, 0x2f
        /*0002*/ 	.short	(.L_1 - .L_0)
	.align		4
.L_0:
        /*0004*/ 	.word	index@(_Z2mmPdS_S_)
        /*0008*/ 	.word	0x00000004


	//----- nvinfo : EIATTR_FRAME_SIZE
	.align		4
.L_1:
        /*000c*/ 	.byte	0x04, 0x11
        /*000e*/ 	.short	(.L_3 - .L_2)
	.align		4
.L_2:
        /*0010*/ 	.word	index@(_Z2mmPdS_S_)
        /*0014*/ 	.word	0x00000000


	//----- nvinfo : EIATTR_MIN_STACK_SIZE
	.align		4
.L_3:
        /*0018*/ 	.byte	0x04, 0x12
        /*001a*/ 	.short	(.L_5 - .L_4)
	.align		4
.L_4:
        /*001c*/ 	.word	index@(_Z2mmPdS_S_)
        /*0020*/ 	.word	0x00000000
.L_5:


//--------------------- .nv.compat                --------------------------
	.section	.nv.compat,"",@"SHT_CUDA_COMPAT_INFO"
	.align	4
        /*0000*/ 	.byte	0x02, 0x09, 0x00, 0x00, 0x02, 0x02, 0x01, 0x00, 0x02, 0x05, 0x05, 0x00, 0x03, 0x07, 0x01, 0x01
        /*0010*/ 	.byte	0x02, 0x03, 0x00, 0x00, 0x02, 0x06, 0x01, 0x00, 0x04, 0x0b, 0x08, 0x00, 0x09, 0x00, 0x00, 0x00
        /*0020*/ 	.byte	0x00, 0x00, 0x00, 0x00


//--------------------- .nv.info._Z2mmPdS_S_      --------------------------
	.section	.nv.info._Z2mmPdS_S_,"",@"SHT_CUDA_INFO"
	.sectionflags	@""
	.align	4


	//----- nvinfo : EIATTR_CUDA_API_VERSION
	.align		4
        /*0000*/ 	.byte	0x04, 0x37
        /*0002*/ 	.short	(.L_7 - .L_6)
.L_6:
        /*0004*/ 	.word	0x00000082


	//----- nvinfo : EIATTR_KPARAM_INFO
	.align		4
.L_7:
        /*0008*/ 	.byte	0x04, 0x17
        /*000a*/ 	.short	(.L_9 - .L_8)
.L_8:
        /*000c*/ 	.word	0x00000000
        /*0010*/ 	.short	0x0002
        /*0012*/ 	.short	0x0010
        /*0014*/ 	.byte	0x00, 0xf5, 0x21, 0x00


	//----- nvinfo : EIATTR_KPARAM_INFO
	.align		4
.L_9:
        /*0018*/ 	.byte	0x04, 0x17
        /*001a*/ 	.short	(.L_11 - .L_10)
.L_10:
        /*001c*/ 	.word	0x00000000
        /*0020*/ 	.short	0x0001
        /*0022*/ 	.short	0x0008
        /*0024*/ 	.byte	0x00, 0xf5, 0x21, 0x00


	//----- nvinfo : EIATTR_KPARAM_INFO
	.align		4
.L_11:
        /*0028*/ 	.byte	0x04, 0x17
        /*002a*/ 	.short	(.L_13 - .L_12)
.L_12:
        /*002c*/ 	.word	0x00000000
        /*0030*/ 	.short	0x0000
        /*0032*/ 	.short	0x0000
        /*0034*/ 	.byte	0x00, 0xf5, 0x21, 0x00


	//----- nvinfo : EIATTR_SPARSE_MMA_MASK
	.align		4
.L_13:
        /*0038*/ 	.byte	0x03, 0x50
        /*003a*/ 	.short	0x0000


	//----- nvinfo : EIATTR_MAXREG_COUNT
	.align		4
        /*003c*/ 	.byte	0x03, 0x1b
        /*003e*/ 	.short	0x00ff


	//----- nvinfo : EIATTR_MERCURY_ISA_VERSION
	.align		4
        /*0040*/ 	.byte	0x03, 0x5f
        /*0042*/ 	.short	0x0101


	//----- nvinfo : EIATTR_VRC_CTA_INIT_COUNT
	.align		4
        /*0044*/ 	.byte	0x02, 0x4a
	.zero		1
	.zero		1


	//----- nvinfo : EIATTR_EXIT_INSTR_OFFSETS
	.align		4
        /*0048*/ 	.byte	0x04, 0x1c
        /*004a*/ 	.short	(.L_15 - .L_14)


	//   ....[0]....
.L_14:
        /*004c*/ 	.word	0x00000010


	//----- nvinfo : EIATTR_CBANK_PARAM_SIZE
	.align		4
.L_15:
        /*0050*/ 	.byte	0x03, 0x19
        /*0052*/ 	.short	0x0018


	//----- nvinfo : EIATTR_PARAM_CBANK
	.align		4
        /*0054*/ 	.byte	0x04, 0x0a
        /*0056*/ 	.short	(.L_17 - .L_16)
	.align		4
.L_16:
        /*0058*/ 	.word	index@(.nv.constant0._Z2mmPdS_S_)
        /*005c*/ 	.short	0x0380
        /*005e*/ 	.short	0x0018


	//----- nvinfo : EIATTR_SW_WAR
	.align		4
.L_17:
        /*0060*/ 	.byte	0x04, 0x36
        /*0062*/ 	.short	(.L_19 - .L_18)
.L_18:
        /*0064*/ 	.word	0x00000008
.L_19:


//--------------------- .nv.callgraph             --------------------------
	.section	.nv.callgraph,"",@"SHT_CUDA_CALLGRAPH"
	.align	4
	.sectionentsize	8
	.align		4
        /*0000*/ 	.word	0x00000000
	.align		4
        /*0004*/ 	.word	0xffffffff
	.align		4
        /*0008*/ 	.word	0x00000000
	.align		4
        /*000c*/ 	.word	0xfffffffe
	.align		4
        /*0010*/ 	.word	0x00000000
	.align		4
        /*0014*/ 	.word	0xfffffffd
	.align		4
        /*0018*/ 	.word	0x00000000
	.align		4
        /*001c*/ 	.word	0xfffffffc


//--------------------- .text._Z2mmPdS_S_         --------------------------
	.section	.text._Z2mmPdS_S_,"ax",@progbits
	.align	128
        .global         _Z2mmPdS_S_
        .type           _Z2mmPdS_S_,@function
        .size           _Z2mmPdS_S_,(.L_x_1 - _Z2mmPdS_S_)
        .other          _Z2mmPdS_S_,@"STO_CUDA_ENTRY STV_DEFAULT"
_Z2mmPdS_S_:
.text._Z2mmPdS_S_:
[----:B------:R-:W-:Y:S01]  /*0000*/  LDC R1, c[0x0][0x37c] ;  /* 0x0000df00ff017b82 */ /* 0x000fe20000000800 */
[----:B------:R-:W-:Y:S05]  /*0010*/  EXIT ;  /* 0x000000000000794d */ /* 0x000fea0003800000 */
.L_x_0:
[----:B------:R-:W-:-:S00]  /*0020*/  BRA `(.L_x_0) ;  /* 0xfffffffc00fc7947 */ /* 0x000fc0000383ffff */
[----:B------:R-:W-:-:S00]  /*0030*/  NOP ;  /* 0x0000000000007918 */ /* 0x000fc00000000000 */
        /* <DEDUP_REMOVED lines=12> */
.L_x_1:


//--------------------- .nv.shared.reserved.0     --------------------------
	.section	.nv.shared.reserved.0,"aw",@nobits
	.weak		__nv_reservedSMEM_offset_0_alias
	.size		__nv_reservedSMEM_offset_0_alias, 0, 64
	.other		__nv_reservedSMEM_offset_0_alias,@"STO_CUDA_RESERVED_SHARED STV_DEFAULT"
__nv_reservedSMEM_offset_0_alias:
	.zero		0
	.zero		64


//--------------------- .nv.constant0._Z2mmPdS_S_ --------------------------
	.section	.nv.constant0._Z2mmPdS_S_,"a",@progbits
	.sectionflags	@""
	.align	4
.nv.constant0._Z2mmPdS_S_:
	.zero		920


//--------------------- SYMBOLS --------------------------

	.type		.nv.reservedSmem.offset0,@object
	.size		.nv.reservedSmem.offset0,0x4
